//
// Generated by NVIDIA NVVM Compiler
//
// Compiler Build ID: CL-36424714
// Cuda compilation tools, release 13.0, V13.0.88
// Based on NVVM 20.0.0
//

.version 9.0
.target sm_100
.address_size 64

	// .globl	_Z13MultiplKernelPA32_fS0_S0_

.visible .entry _Z13MultiplKernelPA32_fS0_S0_(
	.param .u64 .ptr .align 1 _Z13MultiplKernelPA32_fS0_S0__param_0,
	.param .u64 .ptr .align 1 _Z13MultiplKernelPA32_fS0_S0__param_1,
	.param .u64 .ptr .align 1 _Z13MultiplKernelPA32_fS0_S0__param_2
)
{
	.reg .pred 	%p<4>;
	.reg .b32 	%r<10>;
	.reg .b32 	%f<97>;
	.reg .b64 	%rd<13>;

	ld.param.u64 	%rd1, [_Z13MultiplKernelPA32_fS0_S0__param_0];
	ld.param.u64 	%rd2, [_Z13MultiplKernelPA32_fS0_S0__param_1];
	ld.param.u64 	%rd3, [_Z13MultiplKernelPA32_fS0_S0__param_2];
	mov.u32 	%r3, %ctaid.x;
	mov.u32 	%r4, %ntid.x;
	mov.u32 	%r5, %tid.x;
	mad.lo.s32 	%r1, %r3, %r4, %r5;
	mov.u32 	%r6, %ctaid.y;
	mov.u32 	%r7, %ntid.y;
	mov.u32 	%r8, %tid.y;
	mad.lo.s32 	%r9, %r6, %r7, %r8;
	setp.gt.s32 	%p1, %r1, 31;
	setp.gt.u32 	%p2, %r9, 31;
	or.pred  	%p3, %p1, %p2;
	@%p3 bra 	$L__BB0_2;
	cvta.to.global.u64 	%rd4, %rd3;
	cvta.to.global.u64 	%rd5, %rd1;
	cvta.to.global.u64 	%rd6, %rd2;
	mul.wide.s32 	%rd7, %r1, 128;
	add.s64 	%rd8, %rd5, %rd7;
	mul.wide.u32 	%rd9, %r9, 4;
	add.s64 	%rd10, %rd6, %rd9;
	ld.global.f32 	%f1, [%rd8];
	ld.global.f32 	%f2, [%rd10];
	fma.rn.f32 	%f3, %f1, %f2, 0f00000000;
	ld.global.f32 	%f4, [%rd8+4];
	ld.global.f32 	%f5, [%rd10+128];
	fma.rn.f32 	%f6, %f4, %f5, %f3;
	ld.global.f32 	%f7, [%rd8+8];
	ld.global.f32 	%f8, [%rd10+256];
	fma.rn.f32 	%f9, %f7, %f8, %f6;
	ld.global.f32 	%f10, [%rd8+12];
	ld.global.f32 	%f11, [%rd10+384];
	fma.rn.f32 	%f12, %f10, %f11, %f9;
	ld.global.f32 	%f13, [%rd8+16];
	ld.global.f32 	%f14, [%rd10+512];
	fma.rn.f32 	%f15, %f13, %f14, %f12;
	ld.global.f32 	%f16, [%rd8+20];
	ld.global.f32 	%f17, [%rd10+640];
	fma.rn.f32 	%f18, %f16, %f17, %f15;
	ld.global.f32 	%f19, [%rd8+24];
	ld.global.f32 	%f20, [%rd10+768];
	fma.rn.f32 	%f21, %f19, %f20, %f18;
	ld.global.f32 	%f22, [%rd8+28];
	ld.global.f32 	%f23, [%rd10+896];
	fma.rn.f32 	%f24, %f22, %f23, %f21;
	ld.global.f32 	%f25, [%rd8+32];
	ld.global.f32 	%f26, [%rd10+1024];
	fma.rn.f32 	%f27, %f25, %f26, %f24;
	ld.global.f32 	%f28, [%rd8+36];
	ld.global.f32 	%f29, [%rd10+1152];
	fma.rn.f32 	%f30, %f28, %f29, %f27;
	ld.global.f32 	%f31, [%rd8+40];
	ld.global.f32 	%f32, [%rd10+1280];
	fma.rn.f32 	%f33, %f31, %f32, %f30;
	ld.global.f32 	%f34, [%rd8+44];
	ld.global.f32 	%f35, [%rd10+1408];
	fma.rn.f32 	%f36, %f34, %f35, %f33;
	ld.global.f32 	%f37, [%rd8+48];
	ld.global.f32 	%f38, [%rd10+1536];
	fma.rn.f32 	%f39, %f37, %f38, %f36;
	ld.global.f32 	%f40, [%rd8+52];
	ld.global.f32 	%f41, [%rd10+1664];
	fma.rn.f32 	%f42, %f40, %f41, %f39;
	ld.global.f32 	%f43, [%rd8+56];
	ld.global.f32 	%f44, [%rd10+1792];
	fma.rn.f32 	%f45, %f43, %f44, %f42;
	ld.global.f32 	%f46, [%rd8+60];
	ld.global.f32 	%f47, [%rd10+1920];
	fma.rn.f32 	%f48, %f46, %f47, %f45;
	ld.global.f32 	%f49, [%rd8+64];
	ld.global.f32 	%f50, [%rd10+2048];
	fma.rn.f32 	%f51, %f49, %f50, %f48;
	ld.global.f32 	%f52, [%rd8+68];
	ld.global.f32 	%f53, [%rd10+2176];
	fma.rn.f32 	%f54, %f52, %f53, %f51;
	ld.global.f32 	%f55, [%rd8+72];
	ld.global.f32 	%f56, [%rd10+2304];
	fma.rn.f32 	%f57, %f55, %f56, %f54;
	ld.global.f32 	%f58, [%rd8+76];
	ld.global.f32 	%f59, [%rd10+2432];
	fma.rn.f32 	%f60, %f58, %f59, %f57;
	ld.global.f32 	%f61, [%rd8+80];
	ld.global.f32 	%f62, [%rd10+2560];
	fma.rn.f32 	%f63, %f61, %f62, %f60;
	ld.global.f32 	%f64, [%rd8+84];
	ld.global.f32 	%f65, [%rd10+2688];
	fma.rn.f32 	%f66, %f64, %f65, %f63;
	ld.global.f32 	%f67, [%rd8+88];
	ld.global.f32 	%f68, [%rd10+2816];
	fma.rn.f32 	%f69, %f67, %f68, %f66;
	ld.global.f32 	%f70, [%rd8+92];
	ld.global.f32 	%f71, [%rd10+2944];
	fma.rn.f32 	%f72, %f70, %f71, %f69;
	ld.global.f32 	%f73, [%rd8+96];
	ld.global.f32 	%f74, [%rd10+3072];
	fma.rn.f32 	%f75, %f73, %f74, %f72;
	ld.global.f32 	%f76, [%rd8+100];
	ld.global.f32 	%f77, [%rd10+3200];
	fma.rn.f32 	%f78, %f76, %f77, %f75;
	ld.global.f32 	%f79, [%rd8+104];
	ld.global.f32 	%f80, [%rd10+3328];
	fma.rn.f32 	%f81, %f79, %f80, %f78;
	ld.global.f32 	%f82, [%rd8+108];
	ld.global.f32 	%f83, [%rd10+3456];
	fma.rn.f32 	%f84, %f82, %f83, %f81;
	ld.global.f32 	%f85, [%rd8+112];
	ld.global.f32 	%f86, [%rd10+3584];
	fma.rn.f32 	%f87, %f85, %f86, %f84;
	ld.global.f32 	%f88, [%rd8+116];
	ld.global.f32 	%f89, [%rd10+3712];
	fma.rn.f32 	%f90, %f88, %f89, %f87;
	ld.global.f32 	%f91, [%rd8+120];
	ld.global.f32 	%f92, [%rd10+3840];
	fma.rn.f32 	%f93, %f91, %f92, %f90;
	ld.global.f32 	%f94, [%rd8+124];
	ld.global.f32 	%f95, [%rd10+3968];
	fma.rn.f32 	%f96, %f94, %f95, %f93;
	add.s64 	%rd11, %rd4, %rd7;
	add.s64 	%rd12, %rd11, %rd9;
	st.global.f32 	[%rd12], %f96;
$L__BB0_2:
	ret;

}


// ===== COMPILED SASS (sm_100) =====

	.target	sm_100

	.elftype	@"ET_EXEC"


//--------------------- .note.nv.tkinfo           --------------------------
	.section	.note.nv.tkinfo,"",@"SHT_NOTE"
	.sectionflags	@"SHF_NOTE_NV_TKINFO"
	.tkinfo
        /*0018*/ 	.word	0x00000002
        /*0030*/ 	.string	""
        /*0030*/ 	.string	"ptxas"
        /*0030*/ 	.string	"Cuda compilation tools, release 13.0, V13.0.88"
        /*0030*/ 	.string	"Build cuda_13.0.r13.0/compiler.36424714_0"
        /*0030*/ 	.string	"-arch sm_100 -m 64 "



//--------------------- .note.nv.cuinfo           --------------------------
	.section	.note.nv.cuinfo,"",@"SHT_NOTE"
	.sectionflags	@"SHF_NOTE_NV_CUINFO"
        /*0018*/ 	.short	0x0002
        /*001a*/ 	.short	0x0064
        /*001c*/ 	.short	0x0082
	.zero		2


//--------------------- .nv.info                  --------------------------
	.section	.nv.info,"",@"SHT_CUDA_INFO"
	.align	4


	//----- nvinfo : EIATTR_REGCOUNT
	.align		4
        /*0000*/ 	.byte	0x04, 0x2f
        /*0002*/ 	.short	(.L_1 - .L_0)
	.align		4
.L_0:
        /*0004*/ 	.word	index@(_Z13MultiplKernelPA32_fS0_S0_)
        /*0008*/ 	.word	0x00000020


	//----- nvinfo : EIATTR_FRAME_SIZE
	.align		4
.L_1:
        /*000c*/ 	.byte	0x04, 0x11
        /*000e*/ 	.short	(.L_3 - .L_2)
	.align		4
.L_2:
        /*0010*/ 	.word	index@(_Z13MultiplKernelPA32_fS0_S0_)
        /*0014*/ 	.word	0x00000000


	//----- nvinfo : EIATTR_MIN_STACK_SIZE
	.align		4
.L_3:
        /*0018*/ 	.byte	0x04, 0x12
        /*001a*/ 	.short	(.L_5 - .L_4)
	.align		4
.L_4:
        /*001c*/ 	.word	index@(_Z13MultiplKernelPA32_fS0_S0_)
        /*0020*/ 	.word	0x00000000
.L_5:


//--------------------- .nv.compat                --------------------------
	.section	.nv.compat,"",@"SHT_CUDA_COMPAT_INFO"
	.align	4
        /*0000*/ 	.byte	0x02, 0x09, 0x00, 0x00, 0x02, 0x02, 0x01, 0x00, 0x02, 0x05, 0x05, 0x00, 0x03, 0x07, 0x01, 0x01
        /*0010*/ 	.byte	0x02, 0x03, 0x00, 0x00, 0x02, 0x06, 0x01, 0x00, 0x04, 0x0b, 0x08, 0x00, 0x09, 0x00, 0x00, 0x00
        /*0020*/ 	.byte	0x00, 0x00, 0x00, 0x00


//--------------------- .nv.info._Z13MultiplKernelPA32_fS0_S0_ --------------------------
	.section	.nv.info._Z13MultiplKernelPA32_fS0_S0_,"",@"SHT_CUDA_INFO"
	.sectionflags	@""
	.align	4


	//----- nvinfo : EIATTR_CUDA_API_VERSION
	.align		4
        /*0000*/ 	.byte	0x04, 0x37
        /*0002*/ 	.short	(.L_7 - .L_6)
.L_6:
        /*0004*/ 	.word	0x00000082


	//----- nvinfo : EIATTR_KPARAM_INFO
	.align		4
.L_7:
        /*0008*/ 	.byte	0x04, 0x17
        /*000a*/ 	.short	(.L_9 - .L_8)
.L_8:
        /*000c*/ 	.word	0x00000000
        /*0010*/ 	.short	0x0002
        /*0012*/ 	.short	0x0010
        /*0014*/ 	.byte	0x00, 0xf5, 0x21, 0x00


	//----- nvinfo : EIATTR_KPARAM_INFO
	.align		4
.L_9:
        /*0018*/ 	.byte	0x04, 0x17
        /*001a*/ 	.short	(.L_11 - .L_10)
.L_10:
        /*001c*/ 	.word	0x00000000
        /*0020*/ 	.short	0x0001
        /*0022*/ 	.short	0x0008
        /*0024*/ 	.byte	0x00, 0xf5, 0x21, 0x00


	//----- nvinfo : EIATTR_KPARAM_INFO
	.align		4
.L_11:
        /*0028*/ 	.byte	0x04, 0x17
        /*002a*/ 	.short	(.L_13 - .L_12)
.L_12:
        /*002c*/ 	.word	0x00000000
        /*0030*/ 	.short	0x0000
        /*0032*/ 	.short	0x0000
        /*0034*/ 	.byte	0x00, 0xf5, 0x21, 0x00


	//----- nvinfo : EIATTR_SPARSE_MMA_MASK
	.align		4
.L_13:
        /*0038*/ 	.byte	0x03, 0x50
        /*003a*/ 	.short	0x0000


	//----- nvinfo : EIATTR_MAXREG_COUNT
	.align		4
        /*003c*/ 	.byte	0x03, 0x1b
        /*003e*/ 	.short	0x00ff


	//----- nvinfo : EIATTR_MERCURY_ISA_VERSION
	.align		4
        /*0040*/ 	.byte	0x03, 0x5f
        /*0042*/ 	.short	0x0101


	//----- nvinfo : EIATTR_VRC_CTA_INIT_COUNT
	.align		4
        /*0044*/ 	.byte	0x02, 0x4a
	.zero		1
	.zero		1


	//----- nvinfo : EIATTR_EXIT_INSTR_OFFSETS
	.align		4
        /*0048*/ 	.byte	0x04, 0x1c
        /*004a*/ 	.short	(.L_15 - .L_14)


	//   ....[0]....
.L_14:
        /*004c*/ 	.word	0x000000b0


	//   ....[1]....
        /*0050*/ 	.word	0x00000750


	//----- nvinfo : EIATTR_CBANK_PARAM_SIZE
	.align		4
.L_15:
        /*0054*/ 	.byte	0x03, 0x19
        /*0056*/ 	.short	0x0018


	//----- nvinfo : EIATTR_PARAM_CBANK
	.align		4
        /*0058*/ 	.byte	0x04, 0x0a
        /*005a*/ 	.short	(.L_17 - .L_16)
	.align		4
.L_16:
        /*005c*/ 	.word	index@(.nv.constant0._Z13MultiplKernelPA32_fS0_S0_)
        /*0060*/ 	.short	0x0380
        /*0062*/ 	.short	0x0018


	//----- nvinfo : EIATTR_SW_WAR
	.align		4
.L_17:
        /*0064*/ 	.byte	0x04, 0x36
        /*0066*/ 	.short	(.L_19 - .L_18)
.L_18:
        /*0068*/ 	.word	0x00000008
.L_19:


//--------------------- .nv.callgraph             --------------------------
	.section	.nv.callgraph,"",@"SHT_CUDA_CALLGRAPH"
	.align	4
	.sectionentsize	8
	.align		4
        /*0000*/ 	.word	0x00000000
	.align		4
        /*0004*/ 	.word	0xffffffff
	.align		4
        /*0008*/ 	.word	0x00000000
	.align		4
        /*000c*/ 	.word	0xfffffffe
	.align		4
        /*0010*/ 	.word	0x00000000
	.align		4
        /*0014*/ 	.word	0xfffffffd
	.align		4
        /*0018*/ 	.word	0x00000000
	.align		4
        /*001c*/ 	.word	0xfffffffc


//--------------------- .text._Z13MultiplKernelPA32_fS0_S0_ --------------------------
	.section	.text._Z13MultiplKernelPA32_fS0_S0_,"ax",@progbits
	.align	128
        .global         _Z13MultiplKernelPA32_fS0_S0_
        .type           _Z13MultiplKernelPA32_fS0_S0_,@function
        .size           _Z13MultiplKernelPA32_fS0_S0_,(.L_x_1 - _Z13MultiplKernelPA32_fS0_S0_)
        .other          _Z13MultiplKernelPA32_fS0_S0_,@"STO_CUDA_ENTRY STV_DEFAULT"
_Z13MultiplKernelPA32_fS0_S0_:
.text._Z13MultiplKernelPA32_fS0_S0_:
[----:B------:R-:W-:Y:S01]  /*0000*/  LDC R1, c[0x0][0x37c] ;  /* 0x0000df00ff017b82 */ /* 0x000fe20000000800 */
[----:B------:R-:W0:Y:S07]  /*0010*/  S2R R3, SR_TID.Y ;  /* 0x0000000000037919 */ /* 0x000e2e0000002200 */
[----:B------:R-:W1:Y:S01]  /*0020*/  LDC R7, c[0x0][0x360] ;  /* 0x0000d800ff077b82 */ /* 0x000e620000000800 */
[----:B------:R-:W1:Y:S07]  /*0030*/  S2R R0, SR_TID.X ;  /* 0x0000000000007919 */ /* 0x000e6e0000002100 */
[----:B------:R-:W0:Y:S08]  /*0040*/  S2UR UR5, SR_CTAID.Y ;  /* 0x00000000000579c3 */ /* 0x000e300000002600 */
[----:B------:R-:W0:Y:S08]  /*0050*/  LDC R6, c[0x0][0x364] ;  /* 0x0000d900ff067b82 */ /* 0x000e300000000800 */
[----:B------:R-:W1:Y:S01]  /*0060*/  S2UR UR4, SR_CTAID.X ;  /* 0x00000000000479c3 */ /* 0x000e620000002500 */
[----:B0-----:R-:W-:-:S05]  /*0070*/  IMAD R6, R6, UR5, R3 ;  /* 0x0000000506067c24 */ /* 0x001fca000f8e0203 */
[----:B------:R-:W-:Y:S01]  /*0080*/  ISETP.GT.U32.AND P0, PT, R6, 0x1f, PT ;  /* 0x0000001f0600780c */ /* 0x000fe20003f04070 */
[----:B-1----:R-:W-:-:S05]  /*0090*/  IMAD R7, R7, UR4, R0 ;  /* 0x0000000407077c24 */ /* 0x002fca000f8e0200 */
[----:B------:R-:W-:-:S13]  /*00a0*/  ISETP.GT.OR P0, PT, R7, 0x1f, P0 ;  /* 0x0000001f0700780c */ /* 0x000fda0000704670 */
[----:B------:R-:W-:Y:S05]  /*00b0*/  @P0 EXIT ;  /* 0x000000000000094d */ /* 0x000fea0003800000 */
[----:B------:R-:W0:Y:S01]  /*00c0*/  LDC.64 R2, c[0x0][0x380] ;  /* 0x0000e000ff027b82 */ /* 0x000e220000000a00 */
[----:B------:R-:W1:Y:S07]  /*00d0*/  LDCU.64 UR4, c[0x0][0x358] ;  /* 0x00006b00ff0477ac */ /* 0x000e6e0008000a00 */
[----:B------:R-:W2:Y:S01]  /*00e0*/  LDC.64 R4, c[0x0][0x388] ;  /* 0x0000e200ff047b82 */ /* 0x000ea20000000a00 */
[----:B0-----:R-:W-:-:S05]  /*00f0*/  IMAD.WIDE R2, R7, 0x80, R2 ;  /* 0x0000008007027825 */ /* 0x001fca00078e0202 */
[----:B-1----:R-:W3:Y:S01]  /*0100*/  LDG.E R0, desc[UR4][R2.64] ;  /* 0x0000000402007981 */ /* 0x002ee2000c1e1900 */
[----:B--2---:R-:W-:-:S03]  /*0110*/  IMAD.WIDE.U32 R4, R6, 0x4, R4 ;  /* 0x0000000406047825 */ /* 0x004fc600078e0004 */
[----:B------:R-:W2:Y:S04]  /*0120*/  LDG.E R27, desc[UR4][R2.64+0x4] ;  /* 0x00000404021b7981 */ /* 0x000ea8000c1e1900 */
[----:B------:R-:W3:Y:S04]  /*0130*/  LDG.E R15, desc[UR4][R4.64] ;  /* 0x00000004040f7981 */ /* 0x000ee8000c1e1900 */
[----:B------:R-:W2:Y:S04]  /*0140*/  LDG.E R12, desc[UR4][R4.64+0x80] ;  /* 0x00008004040c7981 */ /* 0x000ea8000c1e1900 */
[----:B------:R-:W4:Y:S04]  /*0150*/  LDG.E R13, desc[UR4][R2.64+0x8] ;  /* 0x00000804020d7981 */ /* 0x000f28000c1e1900 */
[----:B------:R-:W4:Y:S04]  /*0160*/  LDG.E R10, desc[UR4][R4.64+0x100] ;  /* 0x00010004040a7981 */ /* 0x000f28000c1e1900 */
[----:B------:R-:W5:Y:S04]  /*0170*/  LDG.E R11, desc[UR4][R2.64+0xc] ;  /* 0x00000c04020b7981 */ /* 0x000f68000c1e1900 */
        /* <DEDUP_REMOVED lines=14> */
[----:B------:R-:W5:Y:S01]  /*0260*/  LDG.E R29, desc[UR4][R4.64+0xf80] ;  /* 0x000f8004041d7981 */ /* 0x000f62000c1e1900 */
[----:B---3--:R-:W-:-:S03]  /*0270*/  FFMA R0, R0, R15, RZ ;  /* 0x0000000f00007223 */ /* 0x008fc600000000ff */
[----:B------:R-:W3:Y:S01]  /*0280*/  LDG.E R15, desc[UR4][R4.64+0x500] ;  /* 0x00050004040f7981 */ /* 0x000ee2000c1e1900 */
[----:B--2---:R-:W-:-:S03]  /*0290*/  FFMA R0, R27, R12, R0 ;  /* 0x0000000c1b007223 */ /* 0x004fc60000000000 */
[----:B------:R-:W3:Y:S01]  /*02a0*/  LDG.E R12, desc[UR4][R2.64+0x28] ;  /* 0x00002804020c7981 */ /* 0x000ee2000c1e1900 */
[----:B----4-:R-:W-:-:S03]  /*02b0*/  FFMA R0, R13, R10, R0 ;  /* 0x0000000a0d007223 */ /* 0x010fc60000000000 */
[----:B------:R-:W2:Y:S04]  /*02c0*/  LDG.E R10, desc[UR4][R2.64+0x2c] ;  /* 0x00002c04020a7981 */ /* 0x000ea8000c1e1900 */
[----:B------:R-:W2:Y:S01]  /*02d0*/  LDG.E R13, desc[UR4][R4.64+0x580] ;  /* 0x00058004040d7981 */ /* 0x000ea2000c1e1900 */
[----:B-----5:R-:W-:-:S03]  /*02e0*/  FFMA R27, R11, R24, R0 ;  /* 0x000000180b1b7223 */ /* 0x020fc60000000000 */
[----:B------:R-:W4:Y:S04]  /*02f0*/  LDG.E R0, desc[UR4][R2.64+0x30] ;  /* 0x0000300402007981 */ /* 0x000f28000c1e1900 */
[----:B------:R-:W4:Y:S01]  /*0300*/  LDG.E R11, desc[UR4][R4.64+0x600] ;  /* 0x00060004040b7981 */ /* 0x000f22000c1e1900 */
[----:B------:R-:W-:-:S03]  /*0310*/  FFMA R27, R8, R9, R27 ;  /* 0x00000009081b7223 */ /* 0x000fc6000000001b */
[----:B------:R-:W5:Y:S04]  /*0320*/  LDG.E R8, desc[UR4][R2.64+0x34] ;  /* 0x0000340402087981 */ /* 0x000f68000c1e1900 */
[----:B------:R-:W5:Y:S01]  /*0330*/  LDG.E R9, desc[UR4][R4.64+0x680] ;  /* 0x0006800404097981 */ /* 0x000f62000c1e1900 */
        /* <DEDUP_REMOVED lines=15> */
[----:B---3--:R-:W-:-:S03]  /*0430*/  FFMA R27, R12, R15, R27 ;  /* 0x0000000f0c1b7223 */ /* 0x008fc6000000001b */
[----:B------:R-:W3:Y:S04]  /*0440*/  LDG.E R15, desc[UR4][R2.64+0x4c] ;  /* 0x00004c04020f7981 */ /* 0x000ee8000c1e1900 */
[----:B------:R-:W3:Y:S01]  /*0450*/  LDG.E R12, desc[UR4][R4.64+0x980] ;  /* 0x00098004040c7981 */ /* 0x000ee2000c1e1900 */
[----:B--2---:R-:W-:-:S03]  /*0460*/  FFMA R27, R10, R13, R27 ;  /* 0x0000000d0a1b7223 */ /* 0x004fc6000000001b */
[----:B------:R-:W2:Y:S04]  /*0470*/  LDG.E R13, desc[UR4][R2.64+0x50] ;  /* 0x00005004020d7981 */ /* 0x000ea8000c1e1900 */
[----:B------:R-:W2:Y:S01]  /*0480*/  LDG.E R10, desc[UR4][R4.64+0xa00] ;  /* 0x000a0004040a7981 */ /* 0x000ea2000c1e1900 */
[----:B----4-:R-:W-:-:S03]  /*0490*/  FFMA R27, R0, R11, R27 ;  /* 0x0000000b001b7223 */ /* 0x010fc6000000001b */
[----:B------:R-:W4:Y:S04]  /*04a0*/  LDG.E R11, desc[UR4][R2.64+0x54] ;  /* 0x00005404020b7981 */ /* 0x000f28000c1e1900 */
[----:B------:R-:W4:Y:S01]  /*04b0*/  LDG.E R0, desc[UR4][R4.64+0xa80] ;  /* 0x000a800404007981 */ /* 0x000f22000c1e1900 */
[----:B-----5:R-:W-:-:S03]  /*04c0*/  FFMA R27, R8, R9, R27 ;  /* 0x00000009081b7223 */ /* 0x020fc6000000001b */
        /* <DEDUP_REMOVED lines=16> */
[----:B------:R-:W5:Y:S04]  /*05d0*/  LDG.E R17, desc[UR4][R4.64+0xd80] ;  /* 0x000d800404117981 */ /* 0x000f68000c1e1900 */
[----:B------:R-:W5:Y:S01]  /*05e0*/  LDG.E R27, desc[UR4][R4.64+0xf00] ;  /* 0x000f0004041b7981 */ /* 0x000f62000c1e1900 */
[----:B---3--:R-:W-:-:S03]  /*05f0*/  FFMA R24, R15, R12, R24 ;  /* 0x0000000c0f187223 */ /* 0x008fc60000000018 */
[----:B------:R-:W3:Y:S04]  /*0600*/  LDG.E R12, desc[UR4][R2.64+0x70] ;  /* 0x00007004020c7981 */ /* 0x000ee8000c1e1900 */
[----:B------:R-:W3:Y:S01]  /*0610*/  LDG.E R15, desc[UR4][R4.64+0xe00] ;  /* 0x000e0004040f7981 */ /* 0x000ee2000c1e1900 */
[----:B--2---:R-:W-:-:S03]  /*0620*/  FFMA R28, R13, R10, R24 ;  /* 0x0000000a0d1c7223 */ /* 0x004fc60000000018 */
[----:B------:R-:W2:Y:S04]  /*0630*/  LDG.E R13, desc[UR4][R2.64+0x74] ;  /* 0x00007404020d7981 */ /* 0x000ea8000c1e1900 */
[----:B------:R-:W2:Y:S04]  /*0640*/  LDG.E R24, desc[UR4][R4.64+0xe80] ;  /* 0x000e800404187981 */ /* 0x000ea8000c1e1900 */
[----:B------:R-:W2:Y:S01]  /*0650*/  LDG.E R10, desc[UR4][R2.64+0x78] ;  /* 0x00007804020a7981 */ /* 0x000ea2000c1e1900 */
[----:B----4-:R-:W-:-:S04]  /*0660*/  FFMA R11, R11, R0, R28 ;  /* 0x000000000b0b7223 */ /* 0x010fc8000000001c */
[----:B-----5:R-:W-:-:S04]  /*0670*/  FFMA R9, R8, R9, R11 ;  /* 0x0000000908097223 */ /* 0x020fc8000000000b */
[----:B------:R-:W-:Y:S02]  /*0680*/  FFMA R22, R22, R25, R9 ;  /* 0x0000001916167223 */ /* 0x000fe40000000009 */
[----:B------:R-:W0:Y:S02]  /*0690*/  LDC.64 R8, c[0x0][0x390] ;  /* 0x0000e400ff087b82 */ /* 0x000e240000000a00 */
[----:B------:R-:W-:-:S04]  /*06a0*/  FFMA R23, R23, R20, R22 ;  /* 0x0000001417177223 */ /* 0x000fc80000000016 */
[----:B------:R-:W-:-:S04]  /*06b0*/  FFMA R21, R18, R21, R23 ;  /* 0x0000001512157223 */ /* 0x000fc80000000017 */
[----:B------:R-:W-:-:S04]  /*06c0*/  FFMA R19, R16, R19, R21 ;  /* 0x0000001310137223 */ /* 0x000fc80000000015 */
[----:B------:R-:W-:Y:S01]  /*06d0*/  FFMA R17, R14, R17, R19 ;  /* 0x000000110e117223 */ /* 0x000fe20000000013 */
[----:B0-----:R-:W-:-:S04]  /*06e0*/  IMAD.WIDE R8, R7, 0x80, R8 ;  /* 0x0000008007087825 */ /* 0x001fc800078e0208 */
[----:B------:R-:W-:-:S04]  /*06f0*/  IMAD.WIDE.U32 R8, R6, 0x4, R8 ;  /* 0x0000000406087825 */ /* 0x000fc800078e0008 */
[----:B---3--:R-:W-:-:S04]  /*0700*/  FFMA R12, R12, R15, R17 ;  /* 0x0000000f0c0c7223 */ /* 0x008fc80000000011 */
[----:B--2---:R-:W-:-:S04]  /*0710*/  FFMA R13, R13, R24, R12 ;  /* 0x000000180d0d7223 */ /* 0x004fc8000000000c */
[----:B------:R-:W-:-:S04]  /*0720*/  FFMA R13, R10, R27, R13 ;  /* 0x0000001b0a0d7223 */ /* 0x000fc8000000000d */
[----:B------:R-:W-:-:S05]  /*0730*/  FFMA R13, R26, R29, R13 ;  /* 0x0000001d1a0d7223 */ /* 0x000fca000000000d */
[----:B------:R-:W-:Y:S01]  /*0740*/  STG.E desc[UR4][R8.64], R13 ;  /* 0x0000000d08007986 */ /* 0x000fe2000c101904 */
[----:B------:R-:W-:Y:S05]  /*0750*/  EXIT ;  /* 0x000000000000794d */ /* 0x000fea0003800000 */
.L_x_0:
[----:B------:R-:W-:-:S00]  /*0760*/  BRA `(.L_x_0) ;  /* 0xfffffffc00fc7947 */ /* 0x000fc0000383ffff */
[----:B------:R-:W-:-:S00]  /*0770*/  NOP ;  /* 0x0000000000007918 */ /* 0x000fc00000000000 */
        /* <DEDUP_REMOVED lines=8> */
.L_x_1:


//--------------------- .nv.shared.reserved.0     --------------------------
	.section	.nv.shared.reserved.0,"aw",@nobits
	.weak		__nv_reservedSMEM_offset_0_alias
	.size		__nv_reservedSMEM_offset_0_alias, 0, 64
	.other		__nv_reservedSMEM_offset_0_alias,@"STO_CUDA_RESERVED_SHARED STV_DEFAULT"
__nv_reservedSMEM_offset_0_alias:
	.zero		0
	.zero		64


//--------------------- .nv.constant0._Z13MultiplKernelPA32_fS0_S0_ --------------------------
	.section	.nv.constant0._Z13MultiplKernelPA32_fS0_S0_,"a",@progbits
	.sectionflags	@""
	.align	4
.nv.constant0._Z13MultiplKernelPA32_fS0_S0_:
	.zero		920


//--------------------- SYMBOLS --------------------------

	.type		.nv.reservedSmem.offset0,@object
	.size		.nv.reservedSmem.offset0,0x4
